//
// Generated by NVIDIA NVVM Compiler
//
// Compiler Build ID: CL-36424714
// Cuda compilation tools, release 13.0, V13.0.88
// Based on NVVM 20.0.0
//

.version 9.0
.target sm_100
.address_size 64

	// .globl	_Z6VecAddPfS_S_i

.visible .entry _Z6VecAddPfS_S_i(
	.param .u64 .ptr .align 1 _Z6VecAddPfS_S_i_param_0,
	.param .u64 .ptr .align 1 _Z6VecAddPfS_S_i_param_1,
	.param .u64 .ptr .align 1 _Z6VecAddPfS_S_i_param_2,
	.param .u32 _Z6VecAddPfS_S_i_param_3
)
{
	.reg .pred 	%p<11>;
	.reg .b32 	%r<43>;
	.reg .b32 	%f<68>;
	.reg .b64 	%rd<53>;

	ld.param.u64 	%rd11, [_Z6VecAddPfS_S_i_param_0];
	ld.param.u64 	%rd12, [_Z6VecAddPfS_S_i_param_1];
	ld.param.u32 	%r20, [_Z6VecAddPfS_S_i_param_3];
	cvta.to.global.u64 	%rd1, %rd12;
	cvta.to.global.u64 	%rd2, %rd11;
	mov.u32 	%r21, %ctaid.x;
	mov.u32 	%r22, %ntid.x;
	mov.u32 	%r23, %tid.x;
	mad.lo.s32 	%r1, %r21, %r22, %r23;
	mul.lo.s32 	%r24, %r20, %r20;
	setp.ge.s32 	%p1, %r1, %r24;
	@%p1 bra 	$L__BB0_14;
	div.s32 	%r2, %r1, %r20;
	mul.lo.s32 	%r25, %r2, %r20;
	sub.s32 	%r3, %r1, %r25;
	setp.lt.s32 	%p2, %r20, 1;
	mov.f32 	%f67, 0f00000000;
	@%p2 bra 	$L__BB0_13;
	and.b32  	%r5, %r20, 7;
	setp.lt.u32 	%p3, %r20, 8;
	mov.f32 	%f67, 0f00000000;
	mov.b32 	%r41, 0;
	@%p3 bra 	$L__BB0_5;
	and.b32  	%r27, %r20, 2147483640;
	neg.s32 	%r39, %r27;
	mul.wide.u32 	%rd13, %r20, 4;
	add.s64 	%rd3, %rd1, %rd13;
	mul.wide.u32 	%rd14, %r20, 8;
	add.s64 	%rd4, %rd1, %rd14;
	mul.wide.u32 	%rd15, %r20, 12;
	add.s64 	%rd5, %rd1, %rd15;
	mul.wide.u32 	%rd16, %r20, 16;
	add.s64 	%rd6, %rd1, %rd16;
	mul.wide.u32 	%rd17, %r20, 20;
	add.s64 	%rd7, %rd1, %rd17;
	mul.wide.u32 	%rd18, %r20, 24;
	add.s64 	%rd8, %rd1, %rd18;
	mul.wide.u32 	%rd19, %r20, 28;
	add.s64 	%rd9, %rd1, %rd19;
	mov.f32 	%f67, 0f00000000;
	mov.u32 	%r37, %r25;
	mov.u32 	%r38, %r3;
$L__BB0_4:
	.pragma "nounroll";
	and.b32  	%r41, %r20, 2147483640;
	mul.wide.s32 	%rd20, %r38, 4;
	add.s64 	%rd21, %rd3, %rd20;
	add.s64 	%rd22, %rd4, %rd20;
	add.s64 	%rd23, %rd5, %rd20;
	add.s64 	%rd24, %rd6, %rd20;
	add.s64 	%rd25, %rd7, %rd20;
	add.s64 	%rd26, %rd8, %rd20;
	add.s64 	%rd27, %rd9, %rd20;
	add.s64 	%rd28, %rd1, %rd20;
	mul.wide.s32 	%rd29, %r37, 4;
	add.s64 	%rd30, %rd2, %rd29;
	ld.global.f32 	%f17, [%rd30];
	ld.global.f32 	%f18, [%rd28];
	fma.rn.f32 	%f19, %f17, %f18, %f67;
	ld.global.f32 	%f20, [%rd30+4];
	ld.global.f32 	%f21, [%rd21];
	fma.rn.f32 	%f22, %f20, %f21, %f19;
	ld.global.f32 	%f23, [%rd30+8];
	ld.global.f32 	%f24, [%rd22];
	fma.rn.f32 	%f25, %f23, %f24, %f22;
	ld.global.f32 	%f26, [%rd30+12];
	ld.global.f32 	%f27, [%rd23];
	fma.rn.f32 	%f28, %f26, %f27, %f25;
	ld.global.f32 	%f29, [%rd30+16];
	ld.global.f32 	%f30, [%rd24];
	fma.rn.f32 	%f31, %f29, %f30, %f28;
	ld.global.f32 	%f32, [%rd30+20];
	ld.global.f32 	%f33, [%rd25];
	fma.rn.f32 	%f34, %f32, %f33, %f31;
	ld.global.f32 	%f35, [%rd30+24];
	ld.global.f32 	%f36, [%rd26];
	fma.rn.f32 	%f37, %f35, %f36, %f34;
	ld.global.f32 	%f38, [%rd30+28];
	ld.global.f32 	%f39, [%rd27];
	fma.rn.f32 	%f67, %f38, %f39, %f37;
	add.s32 	%r39, %r39, 8;
	shl.b32 	%r28, %r20, 3;
	add.s32 	%r38, %r38, %r28;
	add.s32 	%r37, %r37, 8;
	setp.ne.s32 	%p4, %r39, 0;
	@%p4 bra 	$L__BB0_4;
$L__BB0_5:
	setp.eq.s32 	%p5, %r5, 0;
	@%p5 bra 	$L__BB0_13;
	and.b32  	%r15, %r20, 3;
	setp.lt.u32 	%p6, %r5, 4;
	@%p6 bra 	$L__BB0_8;
	add.s32 	%r29, %r41, %r25;
	mul.wide.s32 	%rd31, %r29, 4;
	add.s64 	%rd32, %rd2, %rd31;
	ld.global.f32 	%f41, [%rd32];
	mad.lo.s32 	%r30, %r41, %r20, %r3;
	mul.wide.s32 	%rd33, %r30, 4;
	add.s64 	%rd34, %rd1, %rd33;
	ld.global.f32 	%f42, [%rd34];
	fma.rn.f32 	%f43, %f41, %f42, %f67;
	ld.global.f32 	%f44, [%rd32+4];
	mul.wide.u32 	%rd35, %r20, 4;
	add.s64 	%rd36, %rd34, %rd35;
	ld.global.f32 	%f45, [%rd36];
	fma.rn.f32 	%f46, %f44, %f45, %f43;
	ld.global.f32 	%f47, [%rd32+8];
	add.s64 	%rd37, %rd36, %rd35;
	ld.global.f32 	%f48, [%rd37];
	fma.rn.f32 	%f49, %f47, %f48, %f46;
	ld.global.f32 	%f50, [%rd32+12];
	add.s64 	%rd38, %rd37, %rd35;
	ld.global.f32 	%f51, [%rd38];
	fma.rn.f32 	%f67, %f50, %f51, %f49;
	add.s32 	%r41, %r41, 4;
$L__BB0_8:
	setp.eq.s32 	%p7, %r15, 0;
	@%p7 bra 	$L__BB0_13;
	setp.eq.s32 	%p8, %r15, 1;
	@%p8 bra 	$L__BB0_11;
	add.s32 	%r31, %r41, %r25;
	mul.wide.s32 	%rd39, %r31, 4;
	add.s64 	%rd40, %rd2, %rd39;
	ld.global.f32 	%f53, [%rd40];
	mad.lo.s32 	%r32, %r41, %r20, %r3;
	mul.wide.s32 	%rd41, %r32, 4;
	add.s64 	%rd42, %rd1, %rd41;
	ld.global.f32 	%f54, [%rd42];
	fma.rn.f32 	%f55, %f53, %f54, %f67;
	ld.global.f32 	%f56, [%rd40+4];
	mul.wide.u32 	%rd43, %r20, 4;
	add.s64 	%rd44, %rd42, %rd43;
	ld.global.f32 	%f57, [%rd44];
	fma.rn.f32 	%f67, %f56, %f57, %f55;
	add.s32 	%r41, %r41, 2;
$L__BB0_11:
	and.b32  	%r33, %r20, 1;
	setp.eq.b32 	%p9, %r33, 1;
	not.pred 	%p10, %p9;
	@%p10 bra 	$L__BB0_13;
	add.s32 	%r34, %r41, %r25;
	mul.wide.s32 	%rd45, %r34, 4;
	add.s64 	%rd46, %rd2, %rd45;
	ld.global.f32 	%f58, [%rd46];
	mad.lo.s32 	%r35, %r41, %r20, %r3;
	mul.wide.s32 	%rd47, %r35, 4;
	add.s64 	%rd48, %rd1, %rd47;
	ld.global.f32 	%f59, [%rd48];
	fma.rn.f32 	%f67, %f58, %f59, %f67;
$L__BB0_13:
	ld.param.u64 	%rd52, [_Z6VecAddPfS_S_i_param_2];
	mad.lo.s32 	%r36, %r2, %r20, %r3;
	cvta.to.global.u64 	%rd49, %rd52;
	mul.wide.s32 	%rd50, %r36, 4;
	add.s64 	%rd51, %rd49, %rd50;
	st.global.f32 	[%rd51], %f67;
$L__BB0_14:
	ret;

}


// ===== COMPILED SASS (sm_100) =====

	.target	sm_100

	.elftype	@"ET_EXEC"


//--------------------- .note.nv.tkinfo           --------------------------
	.section	.note.nv.tkinfo,"",@"SHT_NOTE"
	.sectionflags	@"SHF_NOTE_NV_TKINFO"
	.tkinfo
        /*0018*/ 	.word	0x00000002
        /*0030*/ 	.string	""
        /*0030*/ 	.string	"ptxas"
        /*0030*/ 	.string	"Cuda compilation tools, release 13.0, V13.0.88"
        /*0030*/ 	.string	"Build cuda_13.0.r13.0/compiler.36424714_0"
        /*0030*/ 	.string	"-arch sm_100 -m 64 "



//--------------------- .note.nv.cuinfo           --------------------------
	.section	.note.nv.cuinfo,"",@"SHT_NOTE"
	.sectionflags	@"SHF_NOTE_NV_CUINFO"
        /*0018*/ 	.short	0x0002
        /*001a*/ 	.short	0x0064
        /*001c*/ 	.short	0x0082
	.zero		2


//--------------------- .nv.info                  --------------------------
	.section	.nv.info,"",@"SHT_CUDA_INFO"
	.align	4


	//----- nvinfo : EIATTR_REGCOUNT
	.align		4
        /*0000*/ 	.byte	0x04, 0x2f
        /*0002*/ 	.short	(.L_1 - .L_0)
	.align		4
.L_0:
        /*0004*/ 	.word	index@(_Z6VecAddPfS_S_i)
        /*0008*/ 	.word	0x0000001f


	//----- nvinfo : EIATTR_FRAME_SIZE
	.align		4
.L_1:
        /*000c*/ 	.byte	0x04, 0x11
        /*000e*/ 	.short	(.L_3 - .L_2)
	.align		4
.L_2:
        /*0010*/ 	.word	index@(_Z6VecAddPfS_S_i)
        /*0014*/ 	.word	0x00000000


	//----- nvinfo : EIATTR_MIN_STACK_SIZE
	.align		4
.L_3:
        /*0018*/ 	.byte	0x04, 0x12
        /*001a*/ 	.short	(.L_5 - .L_4)
	.align		4
.L_4:
        /*001c*/ 	.word	index@(_Z6VecAddPfS_S_i)
        /*0020*/ 	.word	0x00000000
.L_5:


//--------------------- .nv.compat                --------------------------
	.section	.nv.compat,"",@"SHT_CUDA_COMPAT_INFO"
	.align	4
        /*0000*/ 	.byte	0x02, 0x09, 0x00, 0x00, 0x02, 0x02, 0x01, 0x00, 0x02, 0x05, 0x05, 0x00, 0x03, 0x07, 0x01, 0x01
        /*0010*/ 	.byte	0x02, 0x03, 0x00, 0x00, 0x02, 0x06, 0x01, 0x00, 0x04, 0x0b, 0x08, 0x00, 0x09, 0x00, 0x00, 0x00
        /*0020*/ 	.byte	0x00, 0x00, 0x00, 0x00


//--------------------- .nv.info._Z6VecAddPfS_S_i --------------------------
	.section	.nv.info._Z6VecAddPfS_S_i,"",@"SHT_CUDA_INFO"
	.sectionflags	@""
	.align	4


	//----- nvinfo : EIATTR_CUDA_API_VERSION
	.align		4
        /*0000*/ 	.byte	0x04, 0x37
        /*0002*/ 	.short	(.L_7 - .L_6)
.L_6:
        /*0004*/ 	.word	0x00000082


	//----- nvinfo : EIATTR_KPARAM_INFO
	.align		4
.L_7:
        /*0008*/ 	.byte	0x04, 0x17
        /*000a*/ 	.short	(.L_9 - .L_8)
.L_8:
        /*000c*/ 	.word	0x00000000
        /*0010*/ 	.short	0x0003
        /*0012*/ 	.short	0x0018
        /*0014*/ 	.byte	0x00, 0xf0, 0x11, 0x00


	//----- nvinfo : EIATTR_KPARAM_INFO
	.align		4
.L_9:
        /*0018*/ 	.byte	0x04, 0x17
        /*001a*/ 	.short	(.L_11 - .L_10)
.L_10:
        /*001c*/ 	.word	0x00000000
        /*0020*/ 	.short	0x0002
        /*0022*/ 	.short	0x0010
        /*0024*/ 	.byte	0x00, 0xf5, 0x21, 0x00


	//----- nvinfo : EIATTR_KPARAM_INFO
	.align		4
.L_11:
        /*0028*/ 	.byte	0x04, 0x17
        /*002a*/ 	.short	(.L_13 - .L_12)
.L_12:
        /*002c*/ 	.word	0x00000000
        /*0030*/ 	.short	0x0001
        /*0032*/ 	.short	0x0008
        /*0034*/ 	.byte	0x00, 0xf5, 0x21, 0x00


	//----- nvinfo : EIATTR_KPARAM_INFO
	.align		4
.L_13:
        /*0038*/ 	.byte	0x04, 0x17
        /*003a*/ 	.short	(.L_15 - .L_14)
.L_14:
        /*003c*/ 	.word	0x00000000
        /*0040*/ 	.short	0x0000
        /*0042*/ 	.short	0x0000
        /*0044*/ 	.byte	0x00, 0xf5, 0x21, 0x00


	//----- nvinfo : EIATTR_SPARSE_MMA_MASK
	.align		4
.L_15:
        /*0048*/ 	.byte	0x03, 0x50
        /*004a*/ 	.short	0x0000


	//----- nvinfo : EIATTR_MAXREG_COUNT
	.align		4
        /*004c*/ 	.byte	0x03, 0x1b
        /*004e*/ 	.short	0x00ff


	//----- nvinfo : EIATTR_MERCURY_ISA_VERSION
	.align		4
        /*0050*/ 	.byte	0x03, 0x5f
        /*0052*/ 	.short	0x0101


	//----- nvinfo : EIATTR_VRC_CTA_INIT_COUNT
	.align		4
        /*0054*/ 	.byte	0x02, 0x4a
	.zero		1
	.zero		1


	//----- nvinfo : EIATTR_EXIT_INSTR_OFFSETS
	.align		4
        /*0058*/ 	.byte	0x04, 0x1c
        /*005a*/ 	.short	(.L_17 - .L_16)


	//   ....[0]....
.L_16:
        /*005c*/ 	.word	0x00000080


	//   ....[1]....
        /*0060*/ 	.word	0x00000b50


	//----- nvinfo : EIATTR_CBANK_PARAM_SIZE
	.align		4
.L_17:
        /*0064*/ 	.byte	0x03, 0x19
        /*0066*/ 	.short	0x001c


	//----- nvinfo : EIATTR_PARAM_CBANK
	.align		4
        /*0068*/ 	.byte	0x04, 0x0a
        /*006a*/ 	.short	(.L_19 - .L_18)
	.align		4
.L_18:
        /*006c*/ 	.word	index@(.nv.constant0._Z6VecAddPfS_S_i)
        /*0070*/ 	.short	0x0380
        /*0072*/ 	.short	0x001c


	//----- nvinfo : EIATTR_SW_WAR
	.align		4
.L_19:
        /*0074*/ 	.byte	0x04, 0x36
        /*0076*/ 	.short	(.L_21 - .L_20)
.L_20:
        /*0078*/ 	.word	0x00000008
.L_21:


//--------------------- .nv.callgraph             --------------------------
	.section	.nv.callgraph,"",@"SHT_CUDA_CALLGRAPH"
	.align	4
	.sectionentsize	8
	.align		4
        /*0000*/ 	.word	0x00000000
	.align		4
        /*0004*/ 	.word	0xffffffff
	.align		4
        /*0008*/ 	.word	0x00000000
	.align		4
        /*000c*/ 	.word	0xfffffffe
	.align		4
        /*0010*/ 	.word	0x00000000
	.align		4
        /*0014*/ 	.word	0xfffffffd
	.align		4
        /*0018*/ 	.word	0x00000000
	.align		4
        /*001c*/ 	.word	0xfffffffc


//--------------------- .text._Z6VecAddPfS_S_i    --------------------------
	.section	.text._Z6VecAddPfS_S_i,"ax",@progbits
	.align	128
        .global         _Z6VecAddPfS_S_i
        .type           _Z6VecAddPfS_S_i,@function
        .size           _Z6VecAddPfS_S_i,(.L_x_5 - _Z6VecAddPfS_S_i)
        .other          _Z6VecAddPfS_S_i,@"STO_CUDA_ENTRY STV_DEFAULT"
_Z6VecAddPfS_S_i:
.text._Z6VecAddPfS_S_i:
[----:B------:R-:W-:Y:S01]  /*0000*/  LDC R1, c[0x0][0x37c] ;  /* 0x0000df00ff017b82 */ /* 0x000fe20000000800 */
[----:B------:R-:W0:Y:S07]  /*0010*/  S2R R0, SR_TID.X ;  /* 0x0000000000007919 */ /* 0x000e2e0000002100 */
[----:B------:R-:W0:Y:S01]  /*0020*/  S2UR UR5, SR_CTAID.X ;  /* 0x00000000000579c3 */ /* 0x000e220000002500 */
[----:B------:R-:W1:Y:S07]  /*0030*/  LDCU UR18, c[0x0][0x398] ;  /* 0x00007300ff1277ac */ /* 0x000e6e0008000800 */
[----:B------:R-:W0:Y:S01]  /*0040*/  LDC R13, c[0x0][0x360] ;  /* 0x0000d800ff0d7b82 */ /* 0x000e220000000800 */
[----:B-1----:R-:W-:Y:S01]  /*0050*/  UIMAD UR4, UR18, UR18, URZ ;  /* 0x00000012120472a4 */ /* 0x002fe2000f8e02ff */
[----:B0-----:R-:W-:-:S05]  /*0060*/  IMAD R13, R13, UR5, R0 ;  /* 0x000000050d0d7c24 */ /* 0x001fca000f8e0200 */
[----:B------:R-:W-:-:S13]  /*0070*/  ISETP.GE.AND P0, PT, R13, UR4, PT ;  /* 0x000000040d007c0c */ /* 0x000fda000bf06270 */
[----:B------:R-:W-:Y:S05]  /*0080*/  @P0 EXIT ;  /* 0x000000000000094d */ /* 0x000fea0003800000 */
[----:B------:R-:W-:Y:S01]  /*0090*/  IABS R4, UR18 ;  /* 0x0000001200047c13 */ /* 0x000fe20008000000 */
[----:B------:R-:W-:Y:S01]  /*00a0*/  UISETP.GE.AND UP0, UPT, UR18, 0x1, UPT ;  /* 0x000000011200788c */ /* 0x000fe2000bf06270 */
[----:B------:R-:W-:Y:S01]  /*00b0*/  IABS R6, R13 ;  /* 0x0000000d00067213 */ /* 0x000fe20000000000 */
[----:B------:R-:W-:Y:S01]  /*00c0*/  HFMA2 R12, -RZ, RZ, 0, 0 ;  /* 0x00000000ff0c7431 */ /* 0x000fe200000001ff */
[----:B------:R-:W0:Y:S01]  /*00d0*/  I2F.RP R0, R4 ;  /* 0x0000000400007306 */ /* 0x000e220000209400 */
[----:B------:R-:W1:Y:S07]  /*00e0*/  LDCU.64 UR16, c[0x0][0x358] ;  /* 0x00006b00ff1077ac */ /* 0x000e6e0008000a00 */
[----:B0-----:R-:W0:Y:S02]  /*00f0*/  MUFU.RCP R0, R0 ;  /* 0x0000000000007308 */ /* 0x001e240000001000 */
[----:B0-----:R-:W-:-:S06]  /*0100*/  IADD3 R2, PT, PT, R0, 0xffffffe, RZ ;  /* 0x0ffffffe00027810 */ /* 0x001fcc0007ffe0ff */
[----:B------:R0:W2:Y:S02]  /*0110*/  F2I.FTZ.U32.TRUNC.NTZ R3, R2 ;  /* 0x0000000200037305 */ /* 0x0000a4000021f000 */
[----:B0-----:R-:W-:Y:S01]  /*0120*/  HFMA2 R2, -RZ, RZ, 0, 0 ;  /* 0x00000000ff027431 */ /* 0x001fe200000001ff */
[----:B--2---:R-:W-:-:S05]  /*0130*/  IADD3 R5, PT, PT, RZ, -R3, RZ ;  /* 0x80000003ff057210 */ /* 0x004fca0007ffe0ff */
[----:B------:R-:W-:-:S04]  /*0140*/  IMAD R5, R5, R4, RZ ;  /* 0x0000000405057224 */ /* 0x000fc800078e02ff */
[----:B------:R-:W-:Y:S01]  /*0150*/  IMAD.HI.U32 R3, R3, R5, R2 ;  /* 0x0000000503037227 */ /* 0x000fe200078e0002 */
[----:B------:R-:W-:Y:S02]  /*0160*/  MOV R5, R6 ;  /* 0x0000000600057202 */ /* 0x000fe40000000f00 */
[----:B------:R-:W-:-:S03]  /*0170*/  LOP3.LUT R2, R13, UR18, RZ, 0x3c, !PT ;  /* 0x000000120d027c12 */ /* 0x000fc6000f8e3cff */
[----:B------:R-:W-:Y:S01]  /*0180*/  IMAD.HI.U32 R0, R3, R5, RZ ;  /* 0x0000000503007227 */ /* 0x000fe200078e00ff */
[----:B------:R-:W-:-:S04]  /*0190*/  ISETP.GE.AND P1, PT, R2, RZ, PT ;  /* 0x000000ff0200720c */ /* 0x000fc80003f26270 */
[----:B------:R-:W-:-:S05]  /*01a0*/  IADD3 R3, PT, PT, -R0, RZ, RZ ;  /* 0x000000ff00037210 */ /* 0x000fca0007ffe1ff */
[----:B------:R-:W-:-:S05]  /*01b0*/  IMAD R3, R4, R3, R5 ;  /* 0x0000000304037224 */ /* 0x000fca00078e0205 */
[----:B------:R-:W-:-:S13]  /*01c0*/  ISETP.GT.U32.AND P2, PT, R4, R3, PT ;  /* 0x000000030400720c */ /* 0x000fda0003f44070 */
[-C--:B------:R-:W-:Y:S02]  /*01d0*/  @!P2 IADD3 R3, PT, PT, R3, -R4.reuse, RZ ;  /* 0x800000040303a210 */ /* 0x080fe40007ffe0ff */
[----:B------:R-:W-:Y:S02]  /*01e0*/  @!P2 IADD3 R0, PT, PT, R0, 0x1, RZ ;  /* 0x000000010000a810 */ /* 0x000fe40007ffe0ff */
[----:B------:R-:W-:Y:S02]  /*01f0*/  ISETP.GE.U32.AND P0, PT, R3, R4, PT ;  /* 0x000000040300720c */ /* 0x000fe40003f06070 */
[----:B------:R-:W-:-:S11]  /*0200*/  ISETP.NE.AND P2, PT, RZ, UR18, PT ;  /* 0x00000012ff007c0c */ /* 0x000fd6000bf45270 */
[----:B------:R-:W-:-:S04]  /*0210*/  @P0 IADD3 R0, PT, PT, R0, 0x1, RZ ;  /* 0x0000000100000810 */ /* 0x000fc80007ffe0ff */
[----:B------:R-:W-:Y:S02]  /*0220*/  @!P1 IADD3 R0, PT, PT, -R0, RZ, RZ ;  /* 0x000000ff00009210 */ /* 0x000fe40007ffe1ff */
[----:B------:R-:W-:-:S05]  /*0230*/  @!P2 LOP3.LUT R0, RZ, UR18, RZ, 0x33, !PT ;  /* 0x00000012ff00ac12 */ /* 0x000fca000f8e33ff */
[----:B------:R-:W-:-:S04]  /*0240*/  IMAD R14, R0, UR18, RZ ;  /* 0x00000012000e7c24 */ /* 0x000fc8000f8e02ff */
[----:B------:R-:W-:Y:S01]  /*0250*/  IMAD.IADD R13, R13, 0x1, -R14 ;  /* 0x000000010d0d7824 */ /* 0x000fe200078e0a0e */
[----:B-1----:R-:W-:Y:S06]  /*0260*/  BRA.U !UP0, `(.L_x_0) ;  /* 0x0000000908287547 */ /* 0x002fec000b800000 */
[----:B------:R-:W-:Y:S01]  /*0270*/  UISETP.GE.U32.AND UP0, UPT, UR18, 0x8, UPT ;  /* 0x000000081200788c */ /* 0x000fe2000bf06070 */
[----:B------:R-:W-:Y:S01]  /*0280*/  MOV R12, RZ ;  /* 0x000000ff000c7202 */ /* 0x000fe20000000f00 */
[----:B------:R-:W-:-:S07]  /*0290*/  UMOV UR4, URZ ;  /* 0x000000ff00047c82 */ /* 0x000fce0008000000 */
[----:B------:R-:W-:Y:S05]  /*02a0*/  BRA.U !UP0, `(.L_x_1) ;  /* 0x0000000108f87547 */ /* 0x000fea000b800000 */
[----:B------:R-:W0:Y:S01]  /*02b0*/  LDCU.64 UR20, c[0x0][0x388] ;  /* 0x00007100ff1477ac */ /* 0x000e220008000a00 */
[----:B------:R-:W-:Y:S02]  /*02c0*/  MOV R12, RZ ;  /* 0x000000ff000c7202 */ /* 0x000fe40000000f00 */
[----:B------:R-:W-:Y:S01]  /*02d0*/  MOV R15, R13 ;  /* 0x0000000d000f7202 */ /* 0x000fe20000000f00 */
[----:B------:R-:W-:-:S04]  /*02e0*/  ULOP3.LUT UR4, UR18, 0x7ffffff8, URZ, 0xc0, !UPT ;  /* 0x7ffffff812047892 */ /* 0x000fc8000f8ec0ff */
[----:B------:R-:W-:Y:S02]  /*02f0*/  UIADD3 UR4, UPT, UPT, -UR4, URZ, URZ ;  /* 0x000000ff04047290 */ /* 0x000fe4000fffe1ff */
[----:B0-----:R-:W-:Y:S02]  /*0300*/  UIMAD.WIDE.U32 UR6, UR18, 0xc, UR20 ;  /* 0x0000000c120678a5 */ /* 0x001fe4000f8e0014 */
[----:B------:R-:W-:Y:S02]  /*0310*/  UIMAD.WIDE.U32 UR8, UR18, 0x10, UR20 ;  /* 0x00000010120878a5 */ /* 0x000fe4000f8e0014 */
[----:B------:R-:W-:Y:S02]  /*0320*/  UIMAD.WIDE.U32 UR10, UR18, 0x14, UR20 ;  /* 0x00000014120a78a5 */ /* 0x000fe4000f8e0014 */
[----:B------:R-:W-:Y:S02]  /*0330*/  UIMAD.WIDE.U32 UR12, UR18, 0x18, UR20 ;  /* 0x00000018120c78a5 */ /* 0x000fe4000f8e0014 */
[----:B------:R-:W-:-:S12]  /*0340*/  UIMAD.WIDE.U32 UR14, UR18, 0x1c, UR20 ;  /* 0x0000001c120e78a5 */ /* 0x000fd8000f8e0014 */
.L_x_2:
[----:B------:R-:W0:Y:S01]  /*0350*/  LDC.64 R2, c[0x0][0x380] ;  /* 0x0000e000ff027b82 */ /* 0x000e220000000a00 */
[----:B------:R-:W-:Y:S01]  /*0360*/  HFMA2 R8, -RZ, RZ, 0, 2.384185791015625e-07 ;  /* 0x00000004ff087431 */ /* 0x000fe200000001ff */
[----:B------:R-:W-:Y:S02]  /*0370*/  UIMAD.WIDE.U32 UR24, UR18, 0x4, UR20 ;  /* 0x00000004121878a5 */ /* 0x000fe4000f8e0014 */
[----:B------:R-:W-:-:S04]  /*0380*/  UIMAD.WIDE.U32 UR22, UR18, 0x8, UR20 ;  /* 0x00000008121678a5 */ /* 0x000fc8000f8e0014 */
[----:B------:R-:W-:Y:S02]  /*0390*/  MOV R4, UR24 ;  /* 0x0000001800047c02 */ /* 0x000fe40008000f00 */
[----:B------:R-:W-:Y:S01]  /*03a0*/  MOV R5, UR25 ;  /* 0x0000001900057c02 */ /* 0x000fe20008000f00 */
[----:B------:R-:W-:Y:S01]  /*03b0*/  IMAD.WIDE R8, R15, R8, UR20 ;  /* 0x000000140f087e25 */ /* 0x000fe2000f8e0208 */
[----:B------:R-:W-:-:S03]  /*03c0*/  MOV R6, UR22 ;  /* 0x0000001600067c02 */ /* 0x000fc60008000f00 */
[----:B------:R-:W-:Y:S02]  /*03d0*/  HFMA2 R10, -RZ, RZ, 0, 2.384185791015625e-07 ;  /* 0x00000004ff0a7431 */ /* 0x000fe400000001ff */
[----:B------:R-:W-:Y:S01]  /*03e0*/  IMAD.U32 R7, RZ, RZ, UR23 ;  /* 0x00000017ff077e24 */ /* 0x000fe2000f8e00ff */
[----:B------:R1:W2:Y:S01]  /*03f0*/  LDG.E R20, desc[UR16][R8.64] ;  /* 0x0000001008147981 */ /* 0x0002a2000c1e1900 */
[----:B------:R-:W-:-:S04]  /*0400*/  IMAD.WIDE R4, R15, 0x4, R4 ;  /* 0x000000040f047825 */ /* 0x000fc800078e0204 */
[----:B0-----:R-:W-:Y:S01]  /*0410*/  IMAD.WIDE R2, R14, 0x4, R2 ;  /* 0x000000040e027825 */ /* 0x001fe200078e0202 */
[----:B------:R-:W-:Y:S01]  /*0420*/  MOV R24, 0x4 ;  /* 0x0000000400187802 */ /* 0x000fe20000000f00 */
[----:B------:R0:W3:Y:S04]  /*0430*/  LDG.E R19, desc[UR16][R4.64] ;  /* 0x0000001004137981 */ /* 0x0000e8000c1e1900 */
[----:B------:R-:W2:Y:S01]  /*0440*/  LDG.E R21, desc[UR16][R2.64] ;  /* 0x0000001002157981 */ /* 0x000ea2000c1e1900 */
[----:B------:R-:W-:-:S03]  /*0450*/  IMAD.WIDE R6, R15, 0x4, R6 ;  /* 0x000000040f067825 */ /* 0x000fc600078e0206 */
[----:B------:R-:W3:Y:S01]  /*0460*/  LDG.E R18, desc[UR16][R2.64+0x4] ;  /* 0x0000041002127981 */ /* 0x000ee2000c1e1900 */
[C---:B------:R-:W-:Y:S01]  /*0470*/  IMAD.WIDE R24, R15.reuse, R24, UR6 ;  /* 0x000000060f187e25 */ /* 0x040fe2000f8e0218 */
[----:B------:R-:W-:Y:S02]  /*0480*/  MOV R26, 0x4 ;  /* 0x00000004001a7802 */ /* 0x000fe40000000f00 */
[----:B------:R4:W5:Y:S01]  /*0490*/  LDG.E R17, desc[UR16][R6.64] ;  /* 0x0000001006117981 */ /* 0x000962000c1e1900 */
[----:B-1----:R-:W-:-:S03]  /*04a0*/  IMAD.WIDE R8, R15, R10, UR8 ;  /* 0x000000080f087e25 */ /* 0x002fc6000f8e020a */
[----:B------:R-:W5:Y:S01]  /*04b0*/  LDG.E R16, desc[UR16][R2.64+0x8] ;  /* 0x0000081002107981 */ /* 0x000f62000c1e1900 */
[----:B------:R-:W-:Y:S02]  /*04c0*/  HFMA2 R28, -RZ, RZ, 0, 2.384185791015625e-07 ;  /* 0x00000004ff1c7431 */ /* 0x000fe400000001ff */
[C---:B0-----:R-:W-:Y:S01]  /*04d0*/  IMAD.WIDE R4, R15.reuse, R26, UR10 ;  /* 0x0000000a0f047e25 */ /* 0x041fe2000f8e021a */
[----:B------:R-:W5:Y:S04]  /*04e0*/  LDG.E R23, desc[UR16][R24.64] ;  /* 0x0000001018177981 */ /* 0x000f68000c1e1900 */
[----:B------:R-:W5:Y:S01]  /*04f0*/  LDG.E R22, desc[UR16][R2.64+0xc] ;  /* 0x00000c1002167981 */ /* 0x000f62000c1e1900 */
[----:B----4-:R-:W-:-:S03]  /*0500*/  IMAD.WIDE R6, R15, R10, UR12 ;  /* 0x0000000c0f067e25 */ /* 0x010fc6000f8e020a */
[----:B------:R-:W4:Y:S04]  /*0510*/  LDG.E R9, desc[UR16][R8.64] ;  /* 0x0000001008097981 */ /* 0x000f28000c1e1900 */
[----:B------:R-:W4:Y:S01]  /*0520*/  LDG.E R26, desc[UR16][R2.64+0x10] ;  /* 0x00001010021a7981 */ /* 0x000f22000c1e1900 */
[----:B------:R-:W-:-:S03]  /*0530*/  IMAD.WIDE R10, R15, R28, UR14 ;  /* 0x0000000e0f0a7e25 */ /* 0x000fc6000f8e021c */
[----:B------:R-:W4:Y:S04]  /*0540*/  LDG.E R4, desc[UR16][R4.64] ;  /* 0x0000001004047981 */ /* 0x000f28000c1e1900 */
[----:B------:R-:W4:Y:S04]  /*0550*/  LDG.E R27, desc[UR16][R2.64+0x14] ;  /* 0x00001410021b7981 */ /* 0x000f28000c1e1900 */
[----:B------:R-:W4:Y:S04]  /*0560*/  LDG.E R7, desc[UR16][R6.64] ;  /* 0x0000001006077981 */ /* 0x000f28000c1e1900 */
[----:B------:R-:W4:Y:S04]  /*0570*/  LDG.E R24, desc[UR16][R2.64+0x18] ;  /* 0x0000181002187981 */ /* 0x000f28000c1e1900 */
[----:B------:R-:W4:Y:S04]  /*0580*/  LDG.E R10, desc[UR16][R10.64] ;  /* 0x000000100a0a7981 */ /* 0x000f28000c1e1900 */
[----:B------:R-:W4:Y:S01]  /*0590*/  LDG.E R28, desc[UR16][R2.64+0x1c] ;  /* 0x00001c10021c7981 */ /* 0x000f22000c1e1900 */
[----:B------:R-:W-:-:S04]  /*05a0*/  UIADD3 UR4, UPT, UPT, UR4, 0x8, URZ ;  /* 0x0000000804047890 */ /* 0x000fc8000fffe0ff */
[----:B------:R-:W-:Y:S01]  /*05b0*/  UISETP.NE.AND UP0, UPT, UR4, URZ, UPT ;  /* 0x000000ff0400728c */ /* 0x000fe2000bf05270 */
[----:B------:R-:W-:Y:S01]  /*05c0*/  IADD3 R14, PT, PT, R14, 0x8, RZ ;  /* 0x000000080e0e7810 */ /* 0x000fe20007ffe0ff */
[----:B--2---:R-:W-:-:S04]  /*05d0*/  FFMA R21, R21, R20, R12 ;  /* 0x0000001415157223 */ /* 0x004fc8000000000c */
[----:B---3--:R-:W-:-:S04]  /*05e0*/  FFMA R19, R18, R19, R21 ;  /* 0x0000001312137223 */ /* 0x008fc80000000015 */
[----:B-----5:R-:W-:-:S04]  /*05f0*/  FFMA R17, R16, R17, R19 ;  /* 0x0000001110117223 */ /* 0x020fc80000000013 */
[----:B------:R-:W-:-:S04]  /*0600*/  FFMA R17, R22, R23, R17 ;  /* 0x0000001716117223 */ /* 0x000fc80000000011 */
[----:B----4-:R-:W-:-:S04]  /*0610*/  FFMA R26, R26, R9, R17 ;  /* 0x000000091a1a7223 */ /* 0x010fc80000000011 */
[----:B------:R-:W-:Y:S01]  /*0620*/  FFMA R27, R27, R4, R26 ;  /* 0x000000041b1b7223 */ /* 0x000fe2000000001a */
[----:B------:R-:W-:-:S03]  /*0630*/  MOV R4, UR18 ;  /* 0x0000001200047c02 */ /* 0x000fc60008000f00 */
[----:B------:R-:W-:Y:S01]  /*0640*/  FFMA R7, R24, R7, R27 ;  /* 0x0000000718077223 */ /* 0x000fe2000000001b */
[----:B------:R-:W-:-:S03]  /*0650*/  LEA R15, R4, R15, 0x3 ;  /* 0x0000000f040f7211 */ /* 0x000fc600078e18ff */
[----:B------:R-:W-:Y:S01]  /*0660*/  FFMA R12, R28, R10, R7 ;  /* 0x0000000a1c0c7223 */ /* 0x000fe20000000007 */
[----:B------:R-:W-:Y:S06]  /*0670*/  BRA.U UP0, `(.L_x_2) ;  /* 0xfffffffd00347547 */ /* 0x000fec000b83ffff */
[----:B------:R-:W-:-:S12]  /*0680*/  ULOP3.LUT UR4, UR18, 0x7ffffff8, URZ, 0xc0, !UPT ;  /* 0x7ffffff812047892 */ /* 0x000fd8000f8ec0ff */
.L_x_1:
[----:B------:R-:W-:-:S04]  /*0690*/  ULOP3.LUT UR6, UR18, 0x7, URZ, 0xc0, !UPT ;  /* 0x0000000712067892 */ /* 0x000fc8000f8ec0ff */
[----:B------:R-:W-:-:S09]  /*06a0*/  UISETP.NE.AND UP0, UPT, UR6, URZ, UPT ;  /* 0x000000ff0600728c */ /* 0x000fd2000bf05270 */
[----:B------:R-:W-:Y:S05]  /*06b0*/  BRA.U !UP0, `(.L_x_0) ;  /* 0x0000000508147547 */ /* 0x000fea000b800000 */
[----:B------:R-:W-:Y:S01]  /*06c0*/  UISETP.GE.U32.AND UP0, UPT, UR6, 0x4, UPT ;  /* 0x000000040600788c */ /* 0x000fe2000bf06070 */
[----:B------:R-:W-:Y:S01]  /*06d0*/  IMAD R2, R0, UR18, RZ ;  /* 0x0000001200027c24 */ /* 0x000fe2000f8e02ff */
[----:B------:R-:W-:-:S04]  /*06e0*/  ULOP3.LUT UR5, UR18, 0x3, URZ, 0xc0, !UPT ;  /* 0x0000000312057892 */ /* 0x000fc8000f8ec0ff */
[----:B------:R-:W-:-:S03]  /*06f0*/  UISETP.NE.AND UP1, UPT, UR5, URZ, UPT ;  /* 0x000000ff0500728c */ /* 0x000fc6000bf25270 */
[----:B------:R-:W-:Y:S08]  /*0700*/  BRA.U !UP0, `(.L_x_3) ;  /* 0x0000000108687547 */ /* 0x000ff0000b800000 */
[----:B------:R-:W0:Y:S01]  /*0710*/  LDC.64 R6, c[0x0][0x388] ;  /* 0x0000e200ff067b82 */ /* 0x000e220000000a00 */
[----:B------:R-:W-:Y:S01]  /*0720*/  IMAD.U32 R8, RZ, RZ, UR4 ;  /* 0x00000004ff087e24 */ /* 0x000fe2000f8e00ff */
[----:B------:R-:W-:Y:S02]  /*0730*/  IADD3 R3, PT, PT, R2, UR4, RZ ;  /* 0x0000000402037c10 */ /* 0x000fe4000fffe0ff */
[----:B------:R-:W-:Y:S01]  /*0740*/  MOV R11, UR18 ;  /* 0x00000012000b7c02 */ /* 0x000fe20008000f00 */
[----:B------:R-:W-:-:S03]  /*0750*/  IMAD R9, R8, UR18, R13 ;  /* 0x0000001208097c24 */ /* 0x000fc6000f8e020d */
[----:B------:R-:W1:Y:S01]  /*0760*/  LDC.64 R4, c[0x0][0x380] ;  /* 0x0000e000ff047b82 */ /* 0x000e620000000a00 */
[----:B------:R-:W-:Y:S01]  /*0770*/  MOV R15, UR18 ;  /* 0x00000012000f7c02 */ /* 0x000fe20008000f00 */
[----:B0-----:R-:W-:Y:S01]  /*0780*/  IMAD.WIDE R6, R9, 0x4, R6 ;  /* 0x0000000409067825 */ /* 0x001fe200078e0206 */
[----:B------:R-:W-:-:S05]  /*0790*/  MOV R9, UR18 ;  /* 0x0000001200097c02 */ /* 0x000fca0008000f00 */
[----:B------:R-:W-:Y:S02]  /*07a0*/  IMAD.WIDE.U32 R8, R9, 0x4, R6 ;  /* 0x0000000409087825 */ /* 0x000fe400078e0006 */
[----:B------:R-:W2:Y:S02]  /*07b0*/  LDG.E R6, desc[UR16][R6.64] ;  /* 0x0000001006067981 */ /* 0x000ea4000c1e1900 */
[----:B-1----:R-:W-:-:S04]  /*07c0*/  IMAD.WIDE R4, R3, 0x4, R4 ;  /* 0x0000000403047825 */ /* 0x002fc800078e0204 */
[----:B------:R-:W-:Y:S01]  /*07d0*/  IMAD.WIDE.U32 R10, R11, 0x4, R8 ;  /* 0x000000040b0a7825 */ /* 0x000fe200078e0008 */
[----:B------:R-:W2:Y:S04]  /*07e0*/  LDG.E R3, desc[UR16][R4.64] ;  /* 0x0000001004037981 */ /* 0x000ea8000c1e1900 */
[----:B------:R-:W3:Y:S01]  /*07f0*/  LDG.E R8, desc[UR16][R8.64] ;  /* 0x0000001008087981 */ /* 0x000ee2000c1e1900 */
[----:B------:R-:W-:-:S03]  /*0800*/  IMAD.WIDE.U32 R14, R15, 0x4, R10 ;  /* 0x000000040f0e7825 */ /* 0x000fc600078e000a */
[----:B------:R-:W3:Y:S04]  /*0810*/  LDG.E R16, desc[UR16][R4.64+0x4] ;  /* 0x0000041004107981 */ /* 0x000ee8000c1e1900 */
[----:B------:R-:W4:Y:S04]  /*0820*/  LDG.E R17, desc[UR16][R10.64] ;  /* 0x000000100a117981 */ /* 0x000f28000c1e1900 */
[----:B------:R-:W4:Y:S04]  /*0830*/  LDG.E R18, desc[UR16][R4.64+0x8] ;  /* 0x0000081004127981 */ /* 0x000f28000c1e1900 */
[----:B------:R-:W5:Y:S04]  /*0840*/  LDG.E R20, desc[UR16][R4.64+0xc] ;  /* 0x00000c1004147981 */ /* 0x000f68000c1e1900 */
[----:B------:R-:W5:Y:S01]  /*0850*/  LDG.E R14, desc[UR16][R14.64] ;  /* 0x000000100e0e7981 */ /* 0x000f62000c1e1900 */
[----:B------:R-:W-:Y:S01]  /*0860*/  UIADD3 UR4, UPT, UPT, UR4, 0x4, URZ ;  /* 0x0000000404047890 */ /* 0x000fe2000fffe0ff */
[----:B--2---:R-:W-:-:S04]  /*0870*/  FFMA R3, R3, R6, R12 ;  /* 0x0000000603037223 */ /* 0x004fc8000000000c */
[----:B---3--:R-:W-:-:S04]  /*0880*/  FFMA R3, R16, R8, R3 ;  /* 0x0000000810037223 */ /* 0x008fc80000000003 */
[----:B----4-:R-:W-:-:S04]  /*0890*/  FFMA R3, R18, R17, R3 ;  /* 0x0000001112037223 */ /* 0x010fc80000000003 */
[----:B-----5:R-:W-:-:S07]  /*08a0*/  FFMA R12, R20, R14, R3 ;  /* 0x0000000e140c7223 */ /* 0x020fce0000000003 */
.L_x_3:
[----:B------:R-:W-:Y:S05]  /*08b0*/  BRA.U !UP1, `(.L_x_0) ;  /* 0x0000000109947547 */ /* 0x000fea000b800000 */
[----:B------:R-:W-:Y:S01]  /*08c0*/  UISETP.NE.AND UP0, UPT, UR5, 0x1, UPT ;  /* 0x000000010500788c */ /* 0x000fe2000bf05270 */
[----:B------:R-:W-:Y:S01]  /*08d0*/  MOV R4, UR4 ;  /* 0x0000000400047c02 */ /* 0x000fe20008000f00 */
[----:B------:R-:W-:Y:S02]  /*08e0*/  ULOP3.LUT UR5, UR18, 0x1, URZ, 0xc0, !UPT ;  /* 0x0000000112057892 */ /* 0x000fe4000f8ec0ff */
[----:B------:R-:W-:Y:S02]  /*08f0*/  MOV R5, UR18 ;  /* 0x0000001200057c02 */ /* 0x000fe40008000f00 */
[----:B------:R-:W-:Y:S01]  /*0900*/  UISETP.NE.U32.AND UP1, UPT, UR5, 0x1, UPT ;  /* 0x000000010500788c */ /* 0x000fe2000bf25070 */
[----:B------:R-:W-:-:S04]  /*0910*/  PLOP3.LUT P0, PT, PT, PT, UP0, 0x80, 0x8 ;  /* 0x000000000008781c */ /* 0x000fc80003f0f008 */
[----:B------:R-:W0:Y:S01]  /*0920*/  @UP0 LDCU.128 UR8, c[0x0][0x380] ;  /* 0x00007000ff0807ac */ /* 0x000e220008000c00 */
[----:B------:R-:W-:-:S05]  /*0930*/  PLOP3.LUT P1, PT, PT, PT, UP1, 0x80, 0x8 ;  /* 0x000000000008781c */ /* 0x000fca0003f2f018 */
[----:B------:R-:W1:Y:S03]  /*0940*/  @!UP1 LDCU.128 UR12, c[0x0][0x380] ;  /* 0x00007000ff0c97ac */ /* 0x000e660008000c00 */
[----:B------:R-:W-:Y:S01]  /*0950*/  @P0 IMAD R3, R4, UR18, R13 ;  /* 0x0000001204030c24 */ /* 0x000fe2000f8e020d */
[----:B0-----:R-:W-:Y:S01]  /*0960*/  MOV R10, UR10 ;  /* 0x0000000a000a7c02 */ /* 0x001fe20008000f00 */
[----:B------:R-:W-:Y:S01]  /*0970*/  IMAD.U32 R7, RZ, RZ, UR9 ;  /* 0x00000009ff077e24 */ /* 0x000fe2000f8e00ff */
[----:B------:R-:W-:Y:S02]  /*0980*/  MOV R11, UR11 ;  /* 0x0000000b000b7c02 */ /* 0x000fe40008000f00 */
[----:B------:R-:W-:Y:S01]  /*0990*/  MOV R6, UR8 ;  /* 0x0000000800067c02 */ /* 0x000fe20008000f00 */
[----:B------:R-:W-:Y:S01]  /*09a0*/  @P0 IMAD.WIDE R10, R3, 0x4, R10 ;  /* 0x00000004030a0825 */ /* 0x000fe200078e020a */
[----:B------:R-:W-:Y:S01]  /*09b0*/  @P0 IADD3 R3, PT, PT, R2, UR4, RZ ;  /* 0x0000000402030c10 */ /* 0x000fe2000fffe0ff */
[----:B------:R-:W-:Y:S01]  /*09c0*/  @UP0 UIADD3 UR4, UPT, UPT, UR4, 0x2, URZ ;  /* 0x0000000204040890 */ /* 0x000fe2000fffe0ff */
[----:B-1----:R-:W-:-:S02]  /*09d0*/  MOV R8, UR12 ;  /* 0x0000000c00087c02 */ /* 0x002fc40008000f00 */
[----:B------:R-:W-:Y:S01]  /*09e0*/  MOV R9, UR13 ;  /* 0x0000000d00097c02 */ /* 0x000fe20008000f00 */
[----:B------:R-:W-:Y:S01]  /*09f0*/  @P0 IMAD.WIDE R6, R3, 0x4, R6 ;  /* 0x0000000403060825 */ /* 0x000fe200078e0206 */
[----:B------:R-:W-:Y:S01]  /*0a00*/  MOV R14, UR14 ;  /* 0x0000000e000e7c02 */ /* 0x000fe20008000f00 */
[----:B------:R-:W2:Y:S01]  /*0a10*/  @P0 LDG.E R16, desc[UR16][R10.64] ;  /* 0x000000100a100981 */ /* 0x000ea2000c1e1900 */
[----:B------:R-:W-:Y:S01]  /*0a20*/  MOV R18, UR4 ;  /* 0x0000000400127c02 */ /* 0x000fe20008000f00 */
[----:B------:R-:W-:Y:S01]  /*0a30*/  @P0 IMAD.WIDE.U32 R4, R5, 0x4, R10 ;  /* 0x0000000405040825 */ /* 0x000fe200078e000a */
[----:B------:R-:W-:Y:S01]  /*0a40*/  @!P1 IADD3 R3, PT, PT, R2, UR4, RZ ;  /* 0x0000000402039c10 */ /* 0x000fe2000fffe0ff */
[----:B------:R-:W2:Y:S01]  /*0a50*/  @P0 LDG.E R19, desc[UR16][R6.64] ;  /* 0x0000001006130981 */ /* 0x000ea2000c1e1900 */
[----:B------:R-:W-:Y:S01]  /*0a60*/  MOV R15, UR15 ;  /* 0x0000000f000f7c02 */ /* 0x000fe20008000f00 */
[----:B------:R-:W-:Y:S02]  /*0a70*/  @!P1 IMAD R17, R18, UR18, R13 ;  /* 0x0000001212119c24 */ /* 0x000fe4000f8e020d */
[----:B------:R-:W-:Y:S01]  /*0a80*/  @!P1 IMAD.WIDE R2, R3, 0x4, R8 ;  /* 0x0000000403029825 */ /* 0x000fe200078e0208 */
[----:B------:R-:W3:Y:S03]  /*0a90*/  @P0 LDG.E R21, desc[UR16][R6.64+0x4] ;  /* 0x0000041006150981 */ /* 0x000ee6000c1e1900 */
[----:B------:R-:W-:Y:S01]  /*0aa0*/  @!P1 IMAD.WIDE R8, R17, 0x4, R14 ;  /* 0x0000000411089825 */ /* 0x000fe200078e020e */
[----:B------:R-:W3:Y:S04]  /*0ab0*/  @P0 LDG.E R4, desc[UR16][R4.64] ;  /* 0x0000001004040981 */ /* 0x000ee8000c1e1900 */
[----:B------:R-:W4:Y:S04]  /*0ac0*/  @!P1 LDG.E R3, desc[UR16][R2.64] ;  /* 0x0000001002039981 */ /* 0x000f28000c1e1900 */
[----:B------:R-:W4:Y:S01]  /*0ad0*/  @!P1 LDG.E R8, desc[UR16][R8.64] ;  /* 0x0000001008089981 */ /* 0x000f22000c1e1900 */
[----:B--2---:R-:W-:-:S04]  /*0ae0*/  @P0 FFMA R16, R19, R16, R12 ;  /* 0x0000001013100223 */ /* 0x004fc8000000000c */
[----:B---3--:R-:W-:-:S04]  /*0af0*/  @P0 FFMA R12, R21, R4, R16 ;  /* 0x00000004150c0223 */ /* 0x008fc80000000010 */
[----:B----4-:R-:W-:-:S07]  /*0b00*/  @!P1 FFMA R12, R3, R8, R12 ;  /* 0x00000008030c9223 */ /* 0x010fce000000000c */
.L_x_0:
[----:B------:R-:W0:Y:S01]  /*0b10*/  LDC.64 R2, c[0x0][0x390] ;  /* 0x0000e400ff027b82 */ /* 0x000e220000000a00 */
[----:B------:R-:W-:-:S04]  /*0b20*/  IMAD R13, R0, UR18, R13 ;  /* 0x00000012000d7c24 */ /* 0x000fc8000f8e020d */
[----:B0-----:R-:W-:-:S05]  /*0b30*/  IMAD.WIDE R2, R13, 0x4, R2 ;  /* 0x000000040d027825 */ /* 0x001fca00078e0202 */
[----:B------:R-:W-:Y:S01]  /*0b40*/  STG.E desc[UR16][R2.64], R12 ;  /* 0x0000000c02007986 */ /* 0x000fe2000c101910 */
[----:B------:R-:W-:Y:S05]  /*0b50*/  EXIT ;  /* 0x000000000000794d */ /* 0x000fea0003800000 */
.L_x_4:
[----:B------:R-:W-:-:S00]  /*0b60*/  BRA `(.L_x_4) ;  /* 0xfffffffc00fc7947 */ /* 0x000fc0000383ffff */
[----:B------:R-:W-:-:S00]  /*0b70*/  NOP ;  /* 0x0000000000007918 */ /* 0x000fc00000000000 */
        /* <DEDUP_REMOVED lines=8> */
.L_x_5:


//--------------------- .nv.shared.reserved.0     --------------------------
	.section	.nv.shared.reserved.0,"aw",@nobits
	.weak		__nv_reservedSMEM_offset_0_alias
	.size		__nv_reservedSMEM_offset_0_alias, 0, 64
	.other		__nv_reservedSMEM_offset_0_alias,@"STO_CUDA_RESERVED_SHARED STV_DEFAULT"
__nv_reservedSMEM_offset_0_alias:
	.zero		0
	.zero		64


//--------------------- .nv.constant0._Z6VecAddPfS_S_i --------------------------
	.section	.nv.constant0._Z6VecAddPfS_S_i,"a",@progbits
	.sectionflags	@""
	.align	4
.nv.constant0._Z6VecAddPfS_S_i:
	.zero		924


//--------------------- SYMBOLS --------------------------

	.type		.nv.reservedSmem.offset0,@object
	.size		.nv.reservedSmem.offset0,0x4
